//
// Generated by NVIDIA NVVM Compiler
//
// Compiler Build ID: CL-36424714
// Cuda compilation tools, release 13.0, V13.0.88
// Based on NVVM 20.0.0
//

.version 9.0
.target sm_100
.address_size 64

	// .globl	_Z15syncThreadsTestPfS_S_i
.extern .func  (.param .b32 func_retval0) vprintf
(
	.param .b64 vprintf_param_0,
	.param .b64 vprintf_param_1
)
;
.global .align 1 .b8 $str[39] = {115, 121, 110, 99, 84, 104, 114, 101, 97, 100, 115, 84, 101, 115, 116, 58, 58, 116, 104, 114, 101, 97, 100, 73, 100, 120, 91, 37, 100, 93, 32, 61, 37, 102, 32, 37, 100, 10};
.global .align 1 .b8 $str$1[3] = {10, 10};
.global .align 1 .b8 $str$2[42] = {115, 121, 110, 99, 84, 104, 114, 101, 97, 100, 115, 84, 101, 115, 116, 58, 58, 116, 104, 114, 101, 97, 100, 73, 100, 120, 91, 37, 100, 93, 32, 105, 100, 120, 37, 37, 50, 61, 37, 100, 10};
.global .align 1 .b8 $str$3[53] = {115, 121, 110, 99, 84, 104, 114, 101, 97, 100, 115, 84, 101, 115, 116, 58, 58, 116, 104, 114, 101, 97, 100, 73, 100, 120, 91, 37, 100, 93, 32, 115, 121, 110, 99, 116, 104, 114, 101, 97, 100, 115, 95, 99, 111, 117, 110, 116, 61, 37, 100, 10};
.global .align 1 .b8 $str$4[51] = {115, 121, 110, 99, 84, 104, 114, 101, 97, 100, 115, 84, 101, 115, 116, 58, 58, 116, 104, 114, 101, 97, 100, 73, 100, 120, 91, 37, 100, 93, 32, 115, 121, 110, 99, 116, 104, 114, 101, 97, 100, 115, 95, 97, 110, 100, 61, 37, 100, 10};
.global .align 1 .b8 $str$5[50] = {115, 121, 110, 99, 84, 104, 114, 101, 97, 100, 115, 84, 101, 115, 116, 58, 58, 116, 104, 114, 101, 97, 100, 73, 100, 120, 91, 37, 100, 93, 32, 115, 121, 110, 99, 116, 104, 114, 101, 97, 100, 115, 95, 111, 114, 61, 37, 100, 10};

.visible .entry _Z15syncThreadsTestPfS_S_i(
	.param .u64 .ptr .align 1 _Z15syncThreadsTestPfS_S_i_param_0,
	.param .u64 .ptr .align 1 _Z15syncThreadsTestPfS_S_i_param_1,
	.param .u64 .ptr .align 1 _Z15syncThreadsTestPfS_S_i_param_2,
	.param .u32 _Z15syncThreadsTestPfS_S_i_param_3
)
{
	.local .align 8 .b8 	__local_depot0[24];
	.reg .b64 	%SP;
	.reg .b64 	%SPL;
	.reg .pred 	%p<8>;
	.reg .b32 	%r<36>;
	.reg .b32 	%f<4>;
	.reg .b64 	%rd<35>;
	.reg .b64 	%fd<2>;

	mov.u64 	%SPL, __local_depot0;
	cvta.local.u64 	%SP, %SPL;
	ld.param.u64 	%rd2, [_Z15syncThreadsTestPfS_S_i_param_0];
	ld.param.u64 	%rd3, [_Z15syncThreadsTestPfS_S_i_param_1];
	ld.param.u64 	%rd4, [_Z15syncThreadsTestPfS_S_i_param_2];
	ld.param.u32 	%r7, [_Z15syncThreadsTestPfS_S_i_param_3];
	add.u64 	%rd5, %SP, 0;
	add.u64 	%rd1, %SPL, 0;
	mov.u32 	%r8, %ctaid.x;
	mov.u32 	%r9, %ntid.x;
	mov.u32 	%r10, %tid.x;
	mad.lo.s32 	%r1, %r8, %r9, %r10;
	setp.ge.s32 	%p1, %r1, %r7;
	@%p1 bra 	$L__BB0_13;
	cvta.to.global.u64 	%rd6, %rd2;
	cvta.to.global.u64 	%rd7, %rd3;
	cvta.to.global.u64 	%rd8, %rd4;
	mul.wide.s32 	%rd9, %r1, 4;
	add.s64 	%rd10, %rd6, %rd9;
	ld.global.f32 	%f1, [%rd10];
	add.s64 	%rd11, %rd7, %rd9;
	ld.global.f32 	%f2, [%rd11];
	add.f32 	%f3, %f1, %f2;
	add.s64 	%rd12, %rd8, %rd9;
	st.global.f32 	[%rd12], %f3;
	cvt.f64.f32 	%fd1, %f3;
	shr.u32 	%r11, %r1, 31;
	add.s32 	%r12, %r1, %r11;
	and.b32  	%r13, %r12, -2;
	sub.s32 	%r2, %r1, %r13;
	st.local.u32 	[%rd1], %r1;
	st.local.f64 	[%rd1+8], %fd1;
	st.local.u32 	[%rd1+16], %r2;
	mov.u64 	%rd13, $str;
	cvta.global.u64 	%rd14, %rd13;
	{ // callseq 0, 0
	.param .b64 param0;
	st.param.b64 	[param0], %rd14;
	.param .b64 param1;
	st.param.b64 	[param1], %rd5;
	.param .b32 retval0;
	call.uni (retval0), 
	vprintf, 
	(
	param0, 
	param1
	);
	ld.param.b32 	%r14, [retval0];
	} // callseq 0
	bar.sync 	0;
	setp.ne.s32 	%p2, %r1, 0;
	@%p2 bra 	$L__BB0_3;
	mov.u64 	%rd16, $str$1;
	cvta.global.u64 	%rd17, %rd16;
	{ // callseq 1, 0
	.param .b64 param0;
	st.param.b64 	[param0], %rd17;
	.param .b64 param1;
	st.param.b64 	[param1], 0;
	.param .b32 retval0;
	call.uni (retval0), 
	vprintf, 
	(
	param0, 
	param1
	);
	ld.param.b32 	%r16, [retval0];
	} // callseq 1
$L__BB0_3:
	and.b32  	%r18, %r1, -2147483647;
	setp.ne.s32 	%p3, %r18, 1;
	@%p3 bra 	$L__BB0_5;
	bar.sync 	0;
	mov.b32 	%r23, 1;
	st.local.v2.u32 	[%rd1], {%r1, %r23};
	mov.u64 	%rd23, $str$2;
	cvta.global.u64 	%rd24, %rd23;
	{ // callseq 4, 0
	.param .b64 param0;
	st.param.b64 	[param0], %rd24;
	.param .b64 param1;
	st.param.b64 	[param1], %rd5;
	.param .b32 retval0;
	call.uni (retval0), 
	vprintf, 
	(
	param0, 
	param1
	);
	ld.param.b32 	%r24, [retval0];
	} // callseq 4
	bra.uni 	$L__BB0_7;
$L__BB0_5:
	setp.ne.s32 	%p4, %r1, 0;
	st.local.v2.u32 	[%rd1], {%r1, %r2};
	mov.u64 	%rd18, $str$2;
	cvta.global.u64 	%rd19, %rd18;
	{ // callseq 2, 0
	.param .b64 param0;
	st.param.b64 	[param0], %rd19;
	.param .b64 param1;
	st.param.b64 	[param1], %rd5;
	.param .b32 retval0;
	call.uni (retval0), 
	vprintf, 
	(
	param0, 
	param1
	);
	ld.param.b32 	%r19, [retval0];
	} // callseq 2
	@%p4 bra 	$L__BB0_7;
	mov.u64 	%rd21, $str$1;
	cvta.global.u64 	%rd22, %rd21;
	{ // callseq 3, 0
	.param .b64 param0;
	st.param.b64 	[param0], %rd22;
	.param .b64 param1;
	st.param.b64 	[param1], 0;
	.param .b32 retval0;
	call.uni (retval0), 
	vprintf, 
	(
	param0, 
	param1
	);
	ld.param.b32 	%r21, [retval0];
	} // callseq 3
$L__BB0_7:
	setp.ne.s32 	%p5, %r1, 0;
	not.b32 	%r26, %r1;
	and.b32  	%r3, %r26, 1;
	{ 
	.reg .pred 	%p1; 
	setp.ne.u32 	%p1, %r3, 0; 
	bar.red.popc.u32 	%r4, 0, %p1; 
	}
	@%p5 bra 	$L__BB0_9;
	mov.b32 	%r27, 0;
	st.local.v2.u32 	[%rd1], {%r27, %r4};
	mov.u64 	%rd26, $str$3;
	cvta.global.u64 	%rd27, %rd26;
	{ // callseq 5, 0
	.param .b64 param0;
	st.param.b64 	[param0], %rd27;
	.param .b64 param1;
	st.param.b64 	[param1], %rd5;
	.param .b32 retval0;
	call.uni (retval0), 
	vprintf, 
	(
	param0, 
	param1
	);
	ld.param.b32 	%r28, [retval0];
	} // callseq 5
$L__BB0_9:
	setp.ne.s32 	%p6, %r1, 0;
	{ 
	.reg .pred 	%p1; 
	.reg .pred 	%p2; 
	setp.ne.u32 	%p1, %r3, 0; 
	bar.red.and.pred 	%p2, 0, %p1; 
	selp.u32 	%r5, 1, 0, %p2; 
	}
	@%p6 bra 	$L__BB0_11;
	mov.b32 	%r30, 0;
	st.local.v2.u32 	[%rd1], {%r30, %r5};
	mov.u64 	%rd29, $str$4;
	cvta.global.u64 	%rd30, %rd29;
	{ // callseq 6, 0
	.param .b64 param0;
	st.param.b64 	[param0], %rd30;
	.param .b64 param1;
	st.param.b64 	[param1], %rd5;
	.param .b32 retval0;
	call.uni (retval0), 
	vprintf, 
	(
	param0, 
	param1
	);
	ld.param.b32 	%r31, [retval0];
	} // callseq 6
$L__BB0_11:
	setp.ne.s32 	%p7, %r1, 0;
	{ 
	.reg .pred 	%p1; 
	.reg .pred 	%p2; 
	setp.ne.u32 	%p1, %r3, 0; 
	bar.red.or.pred 	%p2, 0, %p1; 
	selp.u32 	%r6, 1, 0, %p2; 
	}
	@%p7 bra 	$L__BB0_13;
	mov.b32 	%r33, 0;
	st.local.v2.u32 	[%rd1], {%r33, %r6};
	mov.u64 	%rd32, $str$5;
	cvta.global.u64 	%rd33, %rd32;
	{ // callseq 7, 0
	.param .b64 param0;
	st.param.b64 	[param0], %rd33;
	.param .b64 param1;
	st.param.b64 	[param1], %rd5;
	.param .b32 retval0;
	call.uni (retval0), 
	vprintf, 
	(
	param0, 
	param1
	);
	ld.param.b32 	%r34, [retval0];
	} // callseq 7
$L__BB0_13:
	ret;

}


// ===== COMPILED SASS (sm_100) =====

	.target	sm_100

	.elftype	@"ET_EXEC"


//--------------------- .note.nv.tkinfo           --------------------------
	.section	.note.nv.tkinfo,"",@"SHT_NOTE"
	.sectionflags	@"SHF_NOTE_NV_TKINFO"
	.tkinfo
        /*0018*/ 	.word	0x00000002
        /*0030*/ 	.string	""
        /*0030*/ 	.string	"ptxas"
        /*0030*/ 	.string	"Cuda compilation tools, release 13.0, V13.0.88"
        /*0030*/ 	.string	"Build cuda_13.0.r13.0/compiler.36424714_0"
        /*0030*/ 	.string	"-arch sm_100 -m 64 "



//--------------------- .note.nv.cuinfo           --------------------------
	.section	.note.nv.cuinfo,"",@"SHT_NOTE"
	.sectionflags	@"SHF_NOTE_NV_CUINFO"
        /*0018*/ 	.short	0x0002
        /*001a*/ 	.short	0x0064
        /*001c*/ 	.short	0x0082
	.zero		2


//--------------------- .nv.info                  --------------------------
	.section	.nv.info,"",@"SHT_CUDA_INFO"
	.align	4


	//----- nvinfo : EIATTR_REGCOUNT
	.align		4
        /*0000*/ 	.byte	0x04, 0x2f
        /*0002*/ 	.short	(.L_7 - .L_6)
	.align		4
.L_6:
        /*0004*/ 	.word	index@(_Z15syncThreadsTestPfS_S_i)
        /*0008*/ 	.word	0x0000001a


	//----- nvinfo : EIATTR_FRAME_SIZE
	.align		4
.L_7:
        /*000c*/ 	.byte	0x04, 0x11
        /*000e*/ 	.short	(.L_9 - .L_8)
	.align		4
.L_8:
        /*0010*/ 	.word	index@(_Z15syncThreadsTestPfS_S_i)
        /*0014*/ 	.word	0x00000018


	//----- nvinfo : EIATTR_MIN_STACK_SIZE
	.align		4
.L_9:
        /*0018*/ 	.byte	0x04, 0x12
        /*001a*/ 	.short	(.L_11 - .L_10)
	.align		4
.L_10:
        /*001c*/ 	.word	index@(_Z15syncThreadsTestPfS_S_i)
        /*0020*/ 	.word	0x00000018
.L_11:


//--------------------- .nv.compat                --------------------------
	.section	.nv.compat,"",@"SHT_CUDA_COMPAT_INFO"
	.align	4
        /*0000*/ 	.byte	0x02, 0x09, 0x00, 0x00, 0x02, 0x02, 0x01, 0x00, 0x02, 0x05, 0x05, 0x00, 0x03, 0x07, 0x01, 0x01
        /*0010*/ 	.byte	0x02, 0x03, 0x00, 0x00, 0x02, 0x06, 0x01, 0x00, 0x04, 0x0b, 0x08, 0x00, 0x09, 0x00, 0x00, 0x00
        /*0020*/ 	.byte	0x00, 0x00, 0x00, 0x00


//--------------------- .nv.info._Z15syncThreadsTestPfS_S_i --------------------------
	.section	.nv.info._Z15syncThreadsTestPfS_S_i,"",@"SHT_CUDA_INFO"
	.sectionflags	@""
	.align	4


	//----- nvinfo : EIATTR_CUDA_API_VERSION
	.align		4
        /*0000*/ 	.byte	0x04, 0x37
        /*0002*/ 	.short	(.L_13 - .L_12)
.L_12:
        /*0004*/ 	.word	0x00000082


	//----- nvinfo : EIATTR_KPARAM_INFO
	.align		4
.L_13:
        /*0008*/ 	.byte	0x04, 0x17
        /*000a*/ 	.short	(.L_15 - .L_14)
.L_14:
        /*000c*/ 	.word	0x00000000
        /*0010*/ 	.short	0x0003
        /*0012*/ 	.short	0x0018
        /*0014*/ 	.byte	0x00, 0xf0, 0x11, 0x00


	//----- nvinfo : EIATTR_KPARAM_INFO
	.align		4
.L_15:
        /*0018*/ 	.byte	0x04, 0x17
        /*001a*/ 	.short	(.L_17 - .L_16)
.L_16:
        /*001c*/ 	.word	0x00000000
        /*0020*/ 	.short	0x0002
        /*0022*/ 	.short	0x0010
        /*0024*/ 	.byte	0x00, 0xf5, 0x21, 0x00


	//----- nvinfo : EIATTR_KPARAM_INFO
	.align		4
.L_17:
        /*0028*/ 	.byte	0x04, 0x17
        /*002a*/ 	.short	(.L_19 - .L_18)
.L_18:
        /*002c*/ 	.word	0x00000000
        /*0030*/ 	.short	0x0001
        /*0032*/ 	.short	0x0008
        /*0034*/ 	.byte	0x00, 0xf5, 0x21, 0x00


	//----- nvinfo : EIATTR_KPARAM_INFO
	.align		4
.L_19:
        /*0038*/ 	.byte	0x04, 0x17
        /*003a*/ 	.short	(.L_21 - .L_20)
.L_20:
        /*003c*/ 	.word	0x00000000
        /*0040*/ 	.short	0x0000
        /*0042*/ 	.short	0x0000
        /*0044*/ 	.byte	0x00, 0xf5, 0x21, 0x00


	//----- nvinfo : EIATTR_SPARSE_MMA_MASK
	.align		4
.L_21:
        /*0048*/ 	.byte	0x03, 0x50
        /*004a*/ 	.short	0x0000


	//----- nvinfo : EIATTR_MAXREG_COUNT
	.align		4
        /*004c*/ 	.byte	0x03, 0x1b
        /*004e*/ 	.short	0x00ff


	//----- nvinfo : EIATTR_NUM_BARRIERS
	.align		4
        /*0050*/ 	.byte	0x02, 0x4c
        /*0052*/ 	.byte	0x01
	.zero		1


	//----- nvinfo : EIATTR_EXTERNS
	.align		4
        /*0054*/ 	.byte	0x04, 0x0f
        /*0056*/ 	.short	(.L_23 - .L_22)


	//   ....[0]....
	.align		4
.L_22:
        /*0058*/ 	.word	index@(vprintf)


	//----- nvinfo : EIATTR_MERCURY_ISA_VERSION
	.align		4
.L_23:
        /*005c*/ 	.byte	0x03, 0x5f
        /*005e*/ 	.short	0x0101


	//----- nvinfo : EIATTR_VRC_CTA_INIT_COUNT
	.align		4
        /*0060*/ 	.byte	0x02, 0x4a
	.zero		1
	.zero		1


	//----- nvinfo : EIATTR_SYSCALL_OFFSETS
	.align		4
        /*0064*/ 	.byte	0x04, 0x46
        /*0066*/ 	.short	(.L_25 - .L_24)


	//   ....[0]....
.L_24:
        /*0068*/ 	.word	0x00000270


	//   ....[1]....
        /*006c*/ 	.word	0x00000330


	//   ....[2]....
        /*0070*/ 	.word	0x00000440


	//   ....[3]....
        /*0074*/ 	.word	0x00000520


	//   ....[4]....
        /*0078*/ 	.word	0x000005b0


	//   ....[5]....
        /*007c*/ 	.word	0x000006d0


	//   ....[6]....
        /*0080*/ 	.word	0x000007f0


	//   ....[7]....
        /*0084*/ 	.word	0x00000910


	//----- nvinfo : EIATTR_EXIT_INSTR_OFFSETS
	.align		4
.L_25:
        /*0088*/ 	.byte	0x04, 0x1c
        /*008a*/ 	.short	(.L_27 - .L_26)


	//   ....[0]....
.L_26:
        /*008c*/ 	.word	0x000000c0


	//   ....[1]....
        /*0090*/ 	.word	0x00000860


	//   ....[2]....
        /*0094*/ 	.word	0x00000920


	//----- nvinfo : EIATTR_CRS_STACK_SIZE
	.align		4
.L_27:
        /*0098*/ 	.byte	0x04, 0x1e
        /*009a*/ 	.short	(.L_29 - .L_28)
.L_28:
        /*009c*/ 	.word	0x00000000


	//----- nvinfo : EIATTR_CBANK_PARAM_SIZE
	.align		4
.L_29:
        /*00a0*/ 	.byte	0x03, 0x19
        /*00a2*/ 	.short	0x001c


	//----- nvinfo : EIATTR_PARAM_CBANK
	.align		4
        /*00a4*/ 	.byte	0x04, 0x0a
        /*00a6*/ 	.short	(.L_31 - .L_30)
	.align		4
.L_30:
        /*00a8*/ 	.word	index@(.nv.constant0._Z15syncThreadsTestPfS_S_i)
        /*00ac*/ 	.short	0x0380
        /*00ae*/ 	.short	0x001c


	//----- nvinfo : EIATTR_SW_WAR
	.align		4
.L_31:
        /*00b0*/ 	.byte	0x04, 0x36
        /*00b2*/ 	.short	(.L_33 - .L_32)
.L_32:
        /*00b4*/ 	.word	0x00000008
.L_33:


//--------------------- .nv.callgraph             --------------------------
	.section	.nv.callgraph,"",@"SHT_CUDA_CALLGRAPH"
	.align	4
	.sectionentsize	8
	.align		4
        /*0000*/ 	.word	0x00000000
	.align		4
        /*0004*/ 	.word	0xffffffff
	.align		4
        /*0008*/ 	.word	index@(_Z15syncThreadsTestPfS_S_i)
	.align		4
        /*000c*/ 	.word	index@(vprintf)
	.align		4
        /*0010*/ 	.word	0x00000000
	.align		4
        /*0014*/ 	.word	0xfffffffe
	.align		4
        /*0018*/ 	.word	0x00000000
	.align		4
        /*001c*/ 	.word	0xfffffffd
	.align		4
        /*0020*/ 	.word	0x00000000
	.align		4
        /*0024*/ 	.word	0xfffffffc


//--------------------- .nv.constant4             --------------------------
	.section	.nv.constant4,"a",@progbits
	.align	8
	.align		8
.nv.constant4:
        /*0000*/ 	.dword	vprintf
	.align		8
        /*0008*/ 	.dword	$str
	.align		8
        /*0010*/ 	.dword	$str$1
	.align		8
        /*0018*/ 	.dword	$str$2
	.align		8
        /*0020*/ 	.dword	$str$3
	.align		8
        /*0028*/ 	.dword	$str$4
	.align		8
        /*0030*/ 	.dword	$str$5


//--------------------- .text._Z15syncThreadsTestPfS_S_i --------------------------
	.section	.text._Z15syncThreadsTestPfS_S_i,"ax",@progbits
	.align	128
        .global         _Z15syncThreadsTestPfS_S_i
        .type           _Z15syncThreadsTestPfS_S_i,@function
        .size           _Z15syncThreadsTestPfS_S_i,(.L_x_11 - _Z15syncThreadsTestPfS_S_i)
        .other          _Z15syncThreadsTestPfS_S_i,@"STO_CUDA_ENTRY STV_DEFAULT"
_Z15syncThreadsTestPfS_S_i:
.text._Z15syncThreadsTestPfS_S_i:
[----:B------:R-:W0:Y:S01]  /*0000*/  LDC R1, c[0x0][0x37c] ;  /* 0x0000df00ff017b82 */ /* 0x000e220000000800 */
[----:B------:R-:W1:Y:S01]  /*0010*/  S2R R3, SR_TID.X ;  /* 0x0000000000037919 */ /* 0x000e620000002100 */
[----:B------:R-:W2:Y:S06]  /*0020*/  LDCU UR5, c[0x0][0x2fc] ;  /* 0x00005f80ff0577ac */ /* 0x000eac0008000800 */
[----:B------:R-:W1:Y:S01]  /*0030*/  S2UR UR6, SR_CTAID.X ;  /* 0x00000000000679c3 */ /* 0x000e620000002500 */
[----:B0-----:R-:W-:Y:S01]  /*0040*/  VIADD R1, R1, 0xffffffe8 ;  /* 0xffffffe801017836 */ /* 0x001fe20000000000 */
[----:B------:R-:W0:Y:S01]  /*0050*/  LDCU UR7, c[0x0][0x398] ;  /* 0x00007300ff0777ac */ /* 0x000e220008000800 */
[----:B------:R-:W3:Y:S05]  /*0060*/  LDCU UR4, c[0x0][0x2f8] ;  /* 0x00005f00ff0477ac */ /* 0x000eea0008000800 */
[----:B------:R-:W1:Y:S01]  /*0070*/  LDC R2, c[0x0][0x360] ;  /* 0x0000d800ff027b82 */ /* 0x000e620000000800 */
[----:B---3--:R-:W-:-:S05]  /*0080*/  IADD3 R17, P1, PT, R1, UR4, RZ ;  /* 0x0000000401117c10 */ /* 0x008fca000ff3e0ff */
[----:B--2---:R-:W-:Y:S02]  /*0090*/  IMAD.X R16, RZ, RZ, UR5, P1 ;  /* 0x00000005ff107e24 */ /* 0x004fe400088e06ff */
[----:B-1----:R-:W-:-:S05]  /*00a0*/  IMAD R2, R2, UR6, R3 ;  /* 0x0000000602027c24 */ /* 0x002fca000f8e0203 */
[----:B0-----:R-:W-:-:S13]  /*00b0*/  ISETP.GE.AND P0, PT, R2, UR7, PT ;  /* 0x0000000702007c0c */ /* 0x001fda000bf06270 */
[----:B------:R-:W-:Y:S05]  /*00c0*/  @P0 EXIT ;  /* 0x000000000000094d */ /* 0x000fea0003800000 */
[----:B------:R-:W0:Y:S01]  /*00d0*/  LDC.64 R6, c[0x0][0x388] ;  /* 0x0000e200ff067b82 */ /* 0x000e220000000a00 */
[----:B------:R-:W1:Y:S07]  /*00e0*/  LDCU.64 UR4, c[0x0][0x358] ;  /* 0x00006b00ff0477ac */ /* 0x000e6e0008000a00 */
[----:B------:R-:W2:Y:S08]  /*00f0*/  LDC.64 R4, c[0x0][0x380] ;  /* 0x0000e000ff047b82 */ /* 0x000eb00000000a00 */
[----:B------:R-:W3:Y:S01]  /*0100*/  LDC.64 R8, c[0x0][0x390] ;  /* 0x0000e400ff087b82 */ /* 0x000ee20000000a00 */
[C---:B------:R-:W-:Y:S01]  /*0110*/  LEA.HI R3, R2.reuse, R2, RZ, 0x1 ;  /* 0x0000000202037211 */ /* 0x040fe200078f08ff */
[----:B------:R-:W4:Y:S01]  /*0120*/  LDCU.64 UR6, c[0x4][0x8] ;  /* 0x01000100ff0677ac */ /* 0x000f220008000a00 */
[----:B0-----:R-:W-:-:S06]  /*0130*/  IMAD.WIDE R6, R2, 0x4, R6 ;  /* 0x0000000402067825 */ /* 0x001fcc00078e0206 */
[----:B-1----:R-:W5:Y:S01]  /*0140*/  LDG.E R7, desc[UR4][R6.64] ;  /* 0x0000000406077981 */ /* 0x002f62000c1e1900 */
[----:B--2---:R-:W-:-:S05]  /*0150*/  IMAD.WIDE R4, R2, 0x4, R4 ;  /* 0x0000000402047825 */ /* 0x004fca00078e0204 */
[----:B------:R4:W5:Y:S01]  /*0160*/  LDG.E R0, desc[UR4][R4.64] ;  /* 0x0000000404007981 */ /* 0x000962000c1e1900 */
[----:B------:R-:W-:Y:S01]  /*0170*/  LOP3.LUT R3, R3, 0xfffffffe, RZ, 0xc0, !PT ;  /* 0xfffffffe03037812 */ /* 0x000fe200078ec0ff */
[----:B---3--:R-:W-:Y:S01]  /*0180*/  IMAD.WIDE R8, R2, 0x4, R8 ;  /* 0x0000000402087825 */ /* 0x008fe200078e0208 */
[----:B------:R-:W-:-:S03]  /*0190*/  MOV R18, 0x0 ;  /* 0x0000000000127802 */ /* 0x000fc60000000f00 */
[----:B------:R-:W-:Y:S01]  /*01a0*/  IMAD.IADD R19, R2, 0x1, -R3 ;  /* 0x0000000102137824 */ /* 0x000fe200078e0a03 */
[----:B------:R0:W-:Y:S01]  /*01b0*/  STL [R1], R2 ;  /* 0x0000000201007387 */ /* 0x0001e20000100800 */
[----:B------:R0:W1:Y:S03]  /*01c0*/  LDC.64 R12, c[0x4][R18] ;  /* 0x01000000120c7b82 */ /* 0x0000660000000a00 */
[----:B------:R0:W-:Y:S01]  /*01d0*/  STL [R1+0x10], R19 ;  /* 0x0000101301007387 */ /* 0x0001e20000100800 */
[----:B----4-:R-:W-:Y:S02]  /*01e0*/  IMAD.U32 R4, RZ, RZ, UR6 ;  /* 0x00000006ff047e24 */ /* 0x010fe4000f8e00ff */
[----:B------:R-:W-:Y:S02]  /*01f0*/  IMAD.U32 R5, RZ, RZ, UR7 ;  /* 0x00000007ff057e24 */ /* 0x000fe4000f8e00ff */
[----:B------:R-:W-:-:S02]  /*0200*/  IMAD.MOV.U32 R6, RZ, RZ, R17 ;  /* 0x000000ffff067224 */ /* 0x000fc400078e0011 */
[----:B-----5:R-:W-:-:S04]  /*0210*/  FADD R0, R0, R7 ;  /* 0x0000000700007221 */ /* 0x020fc80000000000 */
[----:B------:R-:W2:Y:S01]  /*0220*/  F2F.F64.F32 R10, R0 ;  /* 0x00000000000a7310 */ /* 0x000ea20000201800 */
[----:B------:R0:W-:Y:S04]  /*0230*/  STG.E desc[UR4][R8.64], R0 ;  /* 0x0000000008007986 */ /* 0x0001e8000c101904 */
[----:B--2---:R0:W-:Y:S01]  /*0240*/  STL.64 [R1+0x8], R10 ;  /* 0x0000080a01007387 */ /* 0x0041e20000100a00 */
[----:B-1----:R-:W-:-:S07]  /*0250*/  IMAD.MOV.U32 R7, RZ, RZ, R16 ;  /* 0x000000ffff077224 */ /* 0x002fce00078e0010 */
[----:B------:R-:W-:-:S07]  /*0260*/  LEPC R20, `(.L_x_0) ;  /* 0x000000001014794e */ /* 0x000fce0000000000 */
[----:B0-----:R-:W-:Y:S05]  /*0270*/  CALL.ABS.NOINC R12 ;  /* 0x000000000c007343 */ /* 0x001fea0003c00000 */
.L_x_0:
[----:B------:R-:W-:Y:S01]  /*0280*/  ISETP.NE.AND P0, PT, R2, RZ, PT ;  /* 0x000000ff0200720c */ /* 0x000fe20003f05270 */
[----:B------:R-:W-:Y:S05]  /*0290*/  WARPSYNC.ALL ;  /* 0x0000000000007948 */ /* 0x000fea0003800000 */
[----:B------:R-:W-:Y:S06]  /*02a0*/  BAR.SYNC.DEFER_BLOCKING 0x0 ;  /* 0x0000000000007b1d */ /* 0x000fec0000010000 */
[----:B------:R-:W-:Y:S04]  /*02b0*/  BSSY.RECONVERGENT B6, `(.L_x_1) ;  /* 0x0000009000067945 */ /* 0x000fe80003800200 */
[----:B------:R-:W-:Y:S05]  /*02c0*/  @P0 BRA `(.L_x_2) ;  /* 0x00000000001c0947 */ /* 0x000fea0003800000 */
[----:B------:R0:W1:Y:S01]  /*02d0*/  LDC.64 R8, c[0x4][R18] ;  /* 0x0100000012087b82 */ /* 0x0000620000000a00 */
[----:B------:R-:W2:Y:S01]  /*02e0*/  LDCU.64 UR4, c[0x4][0x10] ;  /* 0x01000200ff0477ac */ /* 0x000ea20008000a00 */
[----:B------:R-:W-:Y:S01]  /*02f0*/  CS2R R6, SRZ ;  /* 0x0000000000067805 */ /* 0x000fe2000001ff00 */
[----:B--2---:R-:W-:Y:S02]  /*0300*/  IMAD.U32 R4, RZ, RZ, UR4 ;  /* 0x00000004ff047e24 */ /* 0x004fe4000f8e00ff */
[----:B0-----:R-:W-:-:S07]  /*0310*/  IMAD.U32 R5, RZ, RZ, UR5 ;  /* 0x00000005ff057e24 */ /* 0x001fce000f8e00ff */
[----:B------:R-:W-:-:S07]  /*0320*/  LEPC R20, `(.L_x_2) ;  /* 0x000000001014794e */ /* 0x000fce0000000000 */
[----:B-1----:R-:W-:Y:S05]  /*0330*/  CALL.ABS.NOINC R8 ;  /* 0x0000000008007343 */ /* 0x002fea0003c00000 */
.L_x_2:
[----:B------:R-:W-:Y:S05]  /*0340*/  BSYNC.RECONVERGENT B6 ;  /* 0x0000000000067941 */ /* 0x000fea0003800200 */
.L_x_1:
[----:B------:R-:W-:-:S04]  /*0350*/  LOP3.LUT R0, R2, 0x80000001, RZ, 0xc0, !PT ;  /* 0x8000000102007812 */ /* 0x000fc800078ec0ff */
[----:B------:R-:W-:-:S13]  /*0360*/  ISETP.NE.AND P0, PT, R0, 0x1, PT ;  /* 0x000000010000780c */ /* 0x000fda0003f05270 */
[----:B------:R-:W-:Y:S05]  /*0370*/  @P0 BRA `(.L_x_3) ;  /* 0x0000000000380947 */ /* 0x000fea0003800000 */
[----:B------:R-:W-:Y:S01]  /*0380*/  HFMA2 R3, -RZ, RZ, 0, 5.9604644775390625e-08 ;  /* 0x00000001ff037431 */ /* 0x000fe200000001ff */
[----:B------:R-:W-:Y:S01]  /*0390*/  MOV R0, 0x0 ;  /* 0x0000000000007802 */ /* 0x000fe20000000f00 */
[----:B------:R-:W-:Y:S05]  /*03a0*/  WARPSYNC.ALL ;  /* 0x0000000000007948 */ /* 0x000fea0003800000 */
[----:B------:R0:W-:Y:S01]  /*03b0*/  STL.64 [R1], R2 ;  /* 0x0000000201007387 */ /* 0x0001e20000100a00 */
[----:B------:R0:W1:Y:S01]  /*03c0*/  LDC.64 R8, c[0x4][R0] ;  /* 0x0100000000087b82 */ /* 0x0000620000000a00 */
[----:B------:R-:W2:Y:S01]  /*03d0*/  LDCU.64 UR4, c[0x4][0x18] ;  /* 0x01000300ff0477ac */ /* 0x000ea20008000a00 */
[----:B------:R-:W-:-:S02]  /*03e0*/  IMAD.MOV.U32 R6, RZ, RZ, R17 ;  /* 0x000000ffff067224 */ /* 0x000fc400078e0011 */
[----:B------:R-:W-:Y:S02]  /*03f0*/  IMAD.MOV.U32 R7, RZ, RZ, R16 ;  /* 0x000000ffff077224 */ /* 0x000fe400078e0010 */
[----:B--2---:R-:W-:Y:S02]  /*0400*/  IMAD.U32 R4, RZ, RZ, UR4 ;  /* 0x00000004ff047e24 */ /* 0x004fe4000f8e00ff */
[----:B------:R-:W-:Y:S01]  /*0410*/  IMAD.U32 R5, RZ, RZ, UR5 ;  /* 0x00000005ff057e24 */ /* 0x000fe2000f8e00ff */
[----:B0-----:R-:W-:Y:S06]  /*0420*/  BAR.SYNC.DEFER_BLOCKING 0x0 ;  /* 0x0000000000007b1d */ /* 0x001fec0000010000 */
[----:B------:R-:W-:-:S07]  /*0430*/  LEPC R20, `(.L_x_4) ;  /* 0x000000001014794e */ /* 0x000fce0000000000 */
[----:B-1----:R-:W-:Y:S05]  /*0440*/  CALL.ABS.NOINC R8 ;  /* 0x0000000008007343 */ /* 0x002fea0003c00000 */
.L_x_4:
[----:B------:R-:W-:Y:S05]  /*0450*/  BRA `(.L_x_5) ;  /* 0x0000000000587947 */ /* 0x000fea0003800000 */
.L_x_3:
[----:B------:R-:W-:Y:S01]  /*0460*/  IMAD.MOV.U32 R18, RZ, RZ, R2 ;  /* 0x000000ffff127224 */ /* 0x000fe200078e0002 */
[----:B------:R-:W-:Y:S01]  /*0470*/  MOV R22, 0x0 ;  /* 0x0000000000167802 */ /* 0x000fe20000000f00 */
[----:B------:R-:W0:Y:S01]  /*0480*/  LDCU.64 UR4, c[0x4][0x18] ;  /* 0x01000300ff0477ac */ /* 0x000e220008000a00 */
[----:B------:R-:W-:Y:S01]  /*0490*/  ISETP.NE.AND P0, PT, R2, RZ, PT ;  /* 0x000000ff0200720c */ /* 0x000fe20003f05270 */
[----:B------:R-:W-:Y:S01]  /*04a0*/  IMAD.MOV.U32 R6, RZ, RZ, R17 ;  /* 0x000000ffff067224 */ /* 0x000fe200078e0011 */
[----:B------:R1:W-:Y:S01]  /*04b0*/  STL.64 [R1], R18 ;  /* 0x0000001201007387 */ /* 0x0003e20000100a00 */
[----:B------:R1:W2:Y:S01]  /*04c0*/  LDC.64 R8, c[0x4][R22] ;  /* 0x0100000016087b82 */ /* 0x0002a20000000a00 */
[----:B------:R-:W-:Y:S01]  /*04d0*/  P2R R0, PR, RZ, 0x1 ;  /* 0x00000001ff007803 */ /* 0x000fe20000000000 */
[----:B------:R-:W-:Y:S02]  /*04e0*/  IMAD.MOV.U32 R7, RZ, RZ, R16 ;  /* 0x000000ffff077224 */ /* 0x000fe400078e0010 */
[----:B0-----:R-:W-:Y:S01]  /*04f0*/  IMAD.U32 R4, RZ, RZ, UR4 ;  /* 0x00000004ff047e24 */ /* 0x001fe2000f8e00ff */
[----:B-1----:R-:W-:-:S07]  /*0500*/  MOV R5, UR5 ;  /* 0x0000000500057c02 */ /* 0x002fce0008000f00 */
[----:B------:R-:W-:-:S07]  /*0510*/  LEPC R20, `(.L_x_6) ;  /* 0x000000001014794e */ /* 0x000fce0000000000 */
[----:B--2---:R-:W-:Y:S05]  /*0520*/  CALL.ABS.NOINC R8 ;  /* 0x0000000008007343 */ /* 0x004fea0003c00000 */
.L_x_6:
[----:B------:R-:W-:-:S13]  /*0530*/  ISETP.NE.AND P6, PT, R2, RZ, PT ;  /* 0x000000ff0200720c */ /* 0x000fda0003fc5270 */
[----:B------:R-:W-:Y:S05]  /*0540*/  @P6 BRA `(.L_x_5) ;  /* 0x00000000001c6947 */ /* 0x000fea0003800000 */
[----:B------:R-:W0:Y:S01]  /*0550*/  LDC.64 R22, c[0x4][R22] ;  /* 0x0100000016167b82 */ /* 0x000e220000000a00 */
[----:B------:R-:W1:Y:S01]  /*0560*/  LDCU.64 UR4, c[0x4][0x10] ;  /* 0x01000200ff0477ac */ /* 0x000e620008000a00 */
[----:B------:R-:W-:Y:S01]  /*0570*/  CS2R R6, SRZ ;  /* 0x0000000000067805 */ /* 0x000fe2000001ff00 */
[----:B-1----:R-:W-:Y:S02]  /*0580*/  IMAD.U32 R4, RZ, RZ, UR4 ;  /* 0x00000004ff047e24 */ /* 0x002fe4000f8e00ff */
[----:B------:R-:W-:-:S07]  /*0590*/  IMAD.U32 R5, RZ, RZ, UR5 ;  /* 0x00000005ff057e24 */ /* 0x000fce000f8e00ff */
[----:B------:R-:W-:-:S07]  /*05a0*/  LEPC R20, `(.L_x_5) ;  /* 0x000000001014794e */ /* 0x000fce0000000000 */
[----:B0-----:R-:W-:Y:S05]  /*05b0*/  CALL.ABS.NOINC R22 ;  /* 0x0000000016007343 */ /* 0x001fea0003c00000 */
.L_x_5:
[----:B------:R-:W-:Y:S01]  /*05c0*/  LOP3.LUT R18, RZ, R2, RZ, 0x33, !PT ;  /* 0x00000002ff127212 */ /* 0x000fe200078e33ff */
[----:B------:R-:W-:Y:S05]  /*05d0*/  WARPSYNC.ALL ;  /* 0x0000000000007948 */ /* 0x000fea0003800000 */
[----:B------:R-:W-:-:S13]  /*05e0*/  LOP3.LUT P0, R18, R18, 0x1, RZ, 0xc0, !PT ;  /* 0x0000000112127812 */ /* 0x000fda000780c0ff */
[----:B------:R-:W-:Y:S06]  /*05f0*/  BAR.RED.POPC.DEFER_BLOCKING 0x0, P0 ;  /* 0x0000000000007b1d */ /* 0x000fec0000014000 */
[----:B------:R-:W0:Y:S01]  /*0600*/  B2R.RESULT R11 ;  /* 0x00000000000b731c */ /* 0x000e2200000e4000 */
[----:B------:R-:W-:-:S13]  /*0610*/  ISETP.NE.AND P0, PT, R2, RZ, PT ;  /* 0x000000ff0200720c */ /* 0x000fda0003f05270 */
[----:B------:R-:W-:Y:S05]  /*0620*/  @P0 BRA `(.L_x_7) ;  /* 0x00000000002c0947 */ /* 0x000fea0003800000 */
[----:B------:R-:W-:Y:S01]  /*0630*/  IMAD.MOV.U32 R10, RZ, RZ, RZ ;  /* 0x000000ffff0a7224 */ /* 0x000fe200078e00ff */
[----:B------:R-:W-:Y:S01]  /*0640*/  MOV R0, 0x0 ;  /* 0x0000000000007802 */ /* 0x000fe20000000f00 */
[----:B------:R-:W1:Y:S01]  /*0650*/  LDCU.64 UR4, c[0x4][0x20] ;  /* 0x01000400ff0477ac */ /* 0x000e620008000a00 */
[----:B------:R-:W-:Y:S02]  /*0660*/  IMAD.MOV.U32 R6, RZ, RZ, R17 ;  /* 0x000000ffff067224 */ /* 0x000fe400078e0011 */
[----:B0-----:R0:W-:Y:S01]  /*0670*/  STL.64 [R1], R10 ;  /* 0x0000000a01007387 */ /* 0x0011e20000100a00 */
[----:B------:R0:W2:Y:S01]  /*0680*/  LDC.64 R8, c[0x4][R0] ;  /* 0x0100000000087b82 */ /* 0x0000a20000000a00 */
[----:B------:R-:W-:Y:S02]  /*0690*/  IMAD.MOV.U32 R7, RZ, RZ, R16 ;  /* 0x000000ffff077224 */ /* 0x000fe400078e0010 */
[----:B-1----:R-:W-:Y:S01]  /*06a0*/  IMAD.U32 R4, RZ, RZ, UR4 ;  /* 0x00000004ff047e24 */ /* 0x002fe2000f8e00ff */
[----:B0-----:R-:W-:-:S07]  /*06b0*/  MOV R5, UR5 ;  /* 0x0000000500057c02 */ /* 0x001fce0008000f00 */
[----:B------:R-:W-:-:S07]  /*06c0*/  LEPC R20, `(.L_x_7) ;  /* 0x000000001014794e */ /* 0x000fce0000000000 */
[----:B--2---:R-:W-:Y:S05]  /*06d0*/  CALL.ABS.NOINC R8 ;  /* 0x0000000008007343 */ /* 0x004fea0003c00000 */
.L_x_7:
[----:B------:R-:W-:Y:S01]  /*06e0*/  ISETP.NE.U32.AND P0, PT, R18, RZ, PT ;  /* 0x000000ff1200720c */ /* 0x000fe20003f05070 */
[----:B------:R-:W-:-:S12]  /*06f0*/  WARPSYNC.ALL ;  /* 0x0000000000007948 */ /* 0x000fd80003800000 */
[----:B------:R-:W-:Y:S06]  /*0700*/  BAR.RED.AND.DEFER_BLOCKING 0x0, P0 ;  /* 0x0000000000007b1d */ /* 0x000fec0000014400 */
[----:B------:R-:W0:Y:S01]  /*0710*/  B2R.RESULT RZ, P0 ;  /* 0x0000000000ff731c */ /* 0x000e220000004000 */
[----:B------:R-:W-:Y:S02]  /*0720*/  ISETP.NE.AND P1, PT, R2, RZ, PT ;  /* 0x000000ff0200720c */ /* 0x000fe40003f25270 */
[----:B0-----:R-:W-:-:S11]  /*0730*/  SEL R11, RZ, 0x1, !P0 ;  /* 0x00000001ff0b7807 */ /* 0x001fd60004000000 */
[----:B------:R-:W-:Y:S05]  /*0740*/  @P1 BRA `(.L_x_8) ;  /* 0x00000000002c1947 */ /* 0x000fea0003800000 */
[----:B------:R-:W-:Y:S01]  /*0750*/  IMAD.MOV.U32 R10, RZ, RZ, RZ ;  /* 0x000000ffff0a7224 */ /* 0x000fe200078e00ff */
[----:B------:R-:W-:Y:S01]  /*0760*/  MOV R0, 0x0 ;  /* 0x0000000000007802 */ /* 0x000fe20000000f00 */
[----:B------:R-:W0:Y:S01]  /*0770*/  LDCU.64 UR4, c[0x4][0x28] ;  /* 0x01000500ff0477ac */ /* 0x000e220008000a00 */
[----:B------:R-:W-:Y:S01]  /*0780*/  IMAD.MOV.U32 R6, RZ, RZ, R17 ;  /* 0x000000ffff067224 */ /* 0x000fe200078e0011 */
[----:B------:R-:W-:Y:S01]  /*0790*/  MOV R7, R16 ;  /* 0x0000001000077202 */ /* 0x000fe20000000f00 */
[----:B------:R1:W-:Y:S01]  /*07a0*/  STL.64 [R1], R10 ;  /* 0x0000000a01007387 */ /* 0x0003e20000100a00 */
[----:B------:R1:W2:Y:S01]  /*07b0*/  LDC.64 R8, c[0x4][R0] ;  /* 0x0100000000087b82 */ /* 0x0002a20000000a00 */
[----:B0-----:R-:W-:Y:S02]  /*07c0*/  IMAD.U32 R4, RZ, RZ, UR4 ;  /* 0x00000004ff047e24 */ /* 0x001fe4000f8e00ff */
[----:B-1----:R-:W-:-:S07]  /*07d0*/  IMAD.U32 R5, RZ, RZ, UR5 ;  /* 0x00000005ff057e24 */ /* 0x002fce000f8e00ff */
[----:B------:R-:W-:-:S07]  /*07e0*/  LEPC R20, `(.L_x_8) ;  /* 0x000000001014794e */ /* 0x000fce0000000000 */
[----:B--2---:R-:W-:Y:S05]  /*07f0*/  CALL.ABS.NOINC R8 ;  /* 0x0000000008007343 */ /* 0x004fea0003c00000 */
.L_x_8:
[----:B------:R-:W-:Y:S01]  /*0800*/  ISETP.NE.U32.AND P0, PT, R18, RZ, PT ;  /* 0x000000ff1200720c */ /* 0x000fe20003f05070 */
[----:B------:R-:W-:-:S12]  /*0810*/  WARPSYNC.ALL ;  /* 0x0000000000007948 */ /* 0x000fd80003800000 */
[----:B------:R-:W-:Y:S06]  /*0820*/  BAR.RED.OR.DEFER_BLOCKING 0x0, P0 ;  /* 0x0000000000007b1d */ /* 0x000fec0000014800 */
[----:B------:R-:W0:Y:S01]  /*0830*/  B2R.RESULT RZ, P0 ;  /* 0x0000000000ff731c */ /* 0x000e220000004000 */
[----:B------:R-:W-:Y:S02]  /*0840*/  ISETP.NE.AND P1, PT, R2, RZ, PT ;  /* 0x000000ff0200720c */ /* 0x000fe40003f25270 */
[----:B0-----:R-:W-:-:S11]  /*0850*/  SEL R9, RZ, 0x1, !P0 ;  /* 0x00000001ff097807 */ /* 0x001fd60004000000 */
[----:B------:R-:W-:Y:S05]  /*0860*/  @P1 EXIT ;  /* 0x000000000000194d */ /* 0x000fea0003800000 */
[----:B------:R-:W-:Y:S01]  /*0870*/  IMAD.MOV.U32 R8, RZ, RZ, RZ ;  /* 0x000000ffff087224 */ /* 0x000fe200078e00ff */
[----:B------:R-:W-:Y:S01]  /*0880*/  MOV R0, 0x0 ;  /* 0x0000000000007802 */ /* 0x000fe20000000f00 */
[----:B------:R-:W0:Y:S01]  /*0890*/  LDCU.64 UR4, c[0x4][0x30] ;  /* 0x01000600ff0477ac */ /* 0x000e220008000a00 */
[----:B------:R-:W-:Y:S02]  /*08a0*/  IMAD.MOV.U32 R6, RZ, RZ, R17 ;  /* 0x000000ffff067224 */ /* 0x000fe400078e0011 */
[----:B------:R1:W-:Y:S01]  /*08b0*/  STL.64 [R1], R8 ;  /* 0x0000000801007387 */ /* 0x0003e20000100a00 */
[----:B------:R1:W2:Y:S01]  /*08c0*/  LDC.64 R2, c[0x4][R0] ;  /* 0x0100000000027b82 */ /* 0x0002a20000000a00 */
[----:B------:R-:W-:Y:S02]  /*08d0*/  IMAD.MOV.U32 R7, RZ, RZ, R16 ;  /* 0x000000ffff077224 */ /* 0x000fe400078e0010 */
[----:B0-----:R-:W-:Y:S02]  /*08e0*/  IMAD.U32 R4, RZ, RZ, UR4 ;  /* 0x00000004ff047e24 */ /* 0x001fe4000f8e00ff */
[----:B-1----:R-:W-:-:S07]  /*08f0*/  IMAD.U32 R5, RZ, RZ, UR5 ;  /* 0x00000005ff057e24 */ /* 0x002fce000f8e00ff */
[----:B------:R-:W-:-:S07]  /*0900*/  LEPC R20, `(.L_x_9) ;  /* 0x000000001014794e */ /* 0x000fce0000000000 */
[----:B--2---:R-:W-:Y:S05]  /*0910*/  CALL.ABS.NOINC R2 ;  /* 0x0000000002007343 */ /* 0x004fea0003c00000 */
.L_x_9:
[----:B------:R-:W-:Y:S05]  /*0920*/  EXIT ;  /* 0x000000000000794d */ /* 0x000fea0003800000 */
.L_x_10:
[----:B------:R-:W-:-:S00]  /*0930*/  BRA `(.L_x_10) ;  /* 0xfffffffc00fc7947 */ /* 0x000fc0000383ffff */
[----:B------:R-:W-:-:S00]  /*0940*/  NOP ;  /* 0x0000000000007918 */ /* 0x000fc00000000000 */
        /* <DEDUP_REMOVED lines=11> */
.L_x_11:


//--------------------- .nv.global.init           --------------------------
	.section	.nv.global.init,"aw",@progbits
.nv.global.init:
	.type		$str$1,@object
	.size		$str$1,($str - $str$1)
$str$1:
        /*0000*/ 	.byte	0x0a, 0x0a, 0x00
	.type		$str,@object
	.size		$str,($str$2 - $str)
$str:
        /*0003*/ 	.byte	0x73, 0x79, 0x6e, 0x63, 0x54, 0x68, 0x72, 0x65, 0x61, 0x64, 0x73, 0x54, 0x65, 0x73, 0x74, 0x3a
        /*0013*/ 	.byte	0x3a, 0x74, 0x68, 0x72, 0x65, 0x61, 0x64, 0x49, 0x64, 0x78, 0x5b, 0x25, 0x64, 0x5d, 0x20, 0x3d
        /*0023*/ 	.byte	0x25, 0x66, 0x20, 0x25, 0x64, 0x0a, 0x00
	.type		$str$2,@object
	.size		$str$2,($str$5 - $str$2)
$str$2:
        /*002a*/ 	.byte	0x73, 0x79, 0x6e, 0x63, 0x54, 0x68, 0x72, 0x65, 0x61, 0x64, 0x73, 0x54, 0x65, 0x73, 0x74, 0x3a
        /*003a*/ 	.byte	0x3a, 0x74, 0x68, 0x72, 0x65, 0x61, 0x64, 0x49, 0x64, 0x78, 0x5b, 0x25, 0x64, 0x5d, 0x20, 0x69
        /*004a*/ 	.byte	0x64, 0x78, 0x25, 0x25, 0x32, 0x3d, 0x25, 0x64, 0x0a, 0x00
	.type		$str$5,@object
	.size		$str$5,($str$4 - $str$5)
$str$5:
        /*0054*/ 	.byte	0x73, 0x79, 0x6e, 0x63, 0x54, 0x68, 0x72, 0x65, 0x61, 0x64, 0x73, 0x54, 0x65, 0x73, 0x74, 0x3a
        /*0064*/ 	.byte	0x3a, 0x74, 0x68, 0x72, 0x65, 0x61, 0x64, 0x49, 0x64, 0x78, 0x5b, 0x25, 0x64, 0x5d, 0x20, 0x73
        /*0074*/ 	.byte	0x79, 0x6e, 0x63, 0x74, 0x68, 0x72, 0x65, 0x61, 0x64, 0x73, 0x5f, 0x6f, 0x72, 0x3d, 0x25, 0x64
        /*0084*/ 	.byte	0x0a, 0x00
	.type		$str$4,@object
	.size		$str$4,($str$3 - $str$4)
$str$4:
        /*0086*/ 	.byte	0x73, 0x79, 0x6e, 0x63, 0x54, 0x68, 0x72, 0x65, 0x61, 0x64, 0x73, 0x54, 0x65, 0x73, 0x74, 0x3a
        /*0096*/ 	.byte	0x3a, 0x74, 0x68, 0x72, 0x65, 0x61, 0x64, 0x49, 0x64, 0x78, 0x5b, 0x25, 0x64, 0x5d, 0x20, 0x73
        /*00a6*/ 	.byte	0x79, 0x6e, 0x63, 0x74, 0x68, 0x72, 0x65, 0x61, 0x64, 0x73, 0x5f, 0x61, 0x6e, 0x64, 0x3d, 0x25
        /*00b6*/ 	.byte	0x64, 0x0a, 0x00
	.type		$str$3,@object
	.size		$str$3,(.L_3 - $str$3)
$str$3:
        /*00b9*/ 	.byte	0x73, 0x79, 0x6e, 0x63, 0x54, 0x68, 0x72, 0x65, 0x61, 0x64, 0x73, 0x54, 0x65, 0x73, 0x74, 0x3a
        /*00c9*/ 	.byte	0x3a, 0x74, 0x68, 0x72, 0x65, 0x61, 0x64, 0x49, 0x64, 0x78, 0x5b, 0x25, 0x64, 0x5d, 0x20, 0x73
        /*00d9*/ 	.byte	0x79, 0x6e, 0x63, 0x74, 0x68, 0x72, 0x65, 0x61, 0x64, 0x73, 0x5f, 0x63, 0x6f, 0x75, 0x6e, 0x74
        /*00e9*/ 	.byte	0x3d, 0x25, 0x64, 0x0a, 0x00
.L_3:


//--------------------- .nv.shared.reserved.0     --------------------------
	.section	.nv.shared.reserved.0,"aw",@nobits
	.weak		__nv_reservedSMEM_offset_0_alias
	.size		__nv_reservedSMEM_offset_0_alias, 0, 64
	.other		__nv_reservedSMEM_offset_0_alias,@"STO_CUDA_RESERVED_SHARED STV_DEFAULT"
__nv_reservedSMEM_offset_0_alias:
	.zero		0
	.zero		64


//--------------------- .nv.constant0._Z15syncThreadsTestPfS_S_i --------------------------
	.section	.nv.constant0._Z15syncThreadsTestPfS_S_i,"a",@progbits
	.sectionflags	@""
	.align	4
.nv.constant0._Z15syncThreadsTestPfS_S_i:
	.zero		924


//--------------------- SYMBOLS --------------------------

	.type		.nv.reservedSmem.offset0,@object
	.size		.nv.reservedSmem.offset0,0x4
	.type		vprintf,@function
